//
// Generated by NVIDIA NVVM Compiler
//
// Compiler Build ID: CL-36424714
// Cuda compilation tools, release 13.0, V13.0.88
// Based on NVVM 20.0.0
//

.version 9.0
.target sm_100
.address_size 64

	// .globl	_Z10perceptronPKfS0_fPfi

.visible .entry _Z10perceptronPKfS0_fPfi(
	.param .u64 .ptr .align 1 _Z10perceptronPKfS0_fPfi_param_0,
	.param .u64 .ptr .align 1 _Z10perceptronPKfS0_fPfi_param_1,
	.param .f32 _Z10perceptronPKfS0_fPfi_param_2,
	.param .u64 .ptr .align 1 _Z10perceptronPKfS0_fPfi_param_3,
	.param .u32 _Z10perceptronPKfS0_fPfi_param_4
)
{
	.reg .pred 	%p<2>;
	.reg .b32 	%r<6>;
	.reg .b32 	%f<5>;
	.reg .b64 	%rd<10>;

	ld.param.u64 	%rd1, [_Z10perceptronPKfS0_fPfi_param_0];
	ld.param.u64 	%rd2, [_Z10perceptronPKfS0_fPfi_param_1];
	ld.param.u64 	%rd3, [_Z10perceptronPKfS0_fPfi_param_3];
	ld.param.u32 	%r2, [_Z10perceptronPKfS0_fPfi_param_4];
	mov.u32 	%r3, %ctaid.x;
	mov.u32 	%r4, %ntid.x;
	mov.u32 	%r5, %tid.x;
	mad.lo.s32 	%r1, %r3, %r4, %r5;
	setp.ge.s32 	%p1, %r1, %r2;
	@%p1 bra 	$L__BB0_2;
	cvta.to.global.u64 	%rd4, %rd1;
	cvta.to.global.u64 	%rd5, %rd2;
	cvta.to.global.u64 	%rd6, %rd3;
	mul.wide.s32 	%rd7, %r1, 4;
	add.s64 	%rd8, %rd4, %rd7;
	ld.global.f32 	%f1, [%rd8];
	add.s64 	%rd9, %rd5, %rd7;
	ld.global.f32 	%f2, [%rd9];
	mul.f32 	%f3, %f1, %f2;
	atom.global.add.f32 	%f4, [%rd6], %f3;
$L__BB0_2:
	ret;

}


// ===== COMPILED SASS (sm_100) =====

	.target	sm_100

	.elftype	@"ET_EXEC"


//--------------------- .note.nv.tkinfo           --------------------------
	.section	.note.nv.tkinfo,"",@"SHT_NOTE"
	.sectionflags	@"SHF_NOTE_NV_TKINFO"
	.tkinfo
        /*0018*/ 	.word	0x00000002
        /*0030*/ 	.string	""
        /*0030*/ 	.string	"ptxas"
        /*0030*/ 	.string	"Cuda compilation tools, release 13.0, V13.0.88"
        /*0030*/ 	.string	"Build cuda_13.0.r13.0/compiler.36424714_0"
        /*0030*/ 	.string	"-arch sm_100 -m 64 "



//--------------------- .note.nv.cuinfo           --------------------------
	.section	.note.nv.cuinfo,"",@"SHT_NOTE"
	.sectionflags	@"SHF_NOTE_NV_CUINFO"
        /*0018*/ 	.short	0x0002
        /*001a*/ 	.short	0x0064
        /*001c*/ 	.short	0x0082
	.zero		2


//--------------------- .nv.info                  --------------------------
	.section	.nv.info,"",@"SHT_CUDA_INFO"
	.align	4


	//----- nvinfo : EIATTR_REGCOUNT
	.align		4
        /*0000*/ 	.byte	0x04, 0x2f
        /*0002*/ 	.short	(.L_1 - .L_0)
	.align		4
.L_0:
        /*0004*/ 	.word	index@(_Z10perceptronPKfS0_fPfi)
        /*0008*/ 	.word	0x0000000c


	//----- nvinfo : EIATTR_FRAME_SIZE
	.align		4
.L_1:
        /*000c*/ 	.byte	0x04, 0x11
        /*000e*/ 	.short	(.L_3 - .L_2)
	.align		4
.L_2:
        /*0010*/ 	.word	index@(_Z10perceptronPKfS0_fPfi)
        /*0014*/ 	.word	0x00000000


	//----- nvinfo : EIATTR_MIN_STACK_SIZE
	.align		4
.L_3:
        /*0018*/ 	.byte	0x04, 0x12
        /*001a*/ 	.short	(.L_5 - .L_4)
	.align		4
.L_4:
        /*001c*/ 	.word	index@(_Z10perceptronPKfS0_fPfi)
        /*0020*/ 	.word	0x00000000
.L_5:


//--------------------- .nv.compat                --------------------------
	.section	.nv.compat,"",@"SHT_CUDA_COMPAT_INFO"
	.align	4
        /*0000*/ 	.byte	0x02, 0x09, 0x00, 0x00, 0x02, 0x02, 0x01, 0x00, 0x02, 0x05, 0x05, 0x00, 0x03, 0x07, 0x01, 0x01
        /*0010*/ 	.byte	0x02, 0x03, 0x00, 0x00, 0x02, 0x06, 0x01, 0x00, 0x04, 0x0b, 0x08, 0x00, 0x09, 0x00, 0x00, 0x00
        /*0020*/ 	.byte	0x00, 0x00, 0x00, 0x00


//--------------------- .nv.info._Z10perceptronPKfS0_fPfi --------------------------
	.section	.nv.info._Z10perceptronPKfS0_fPfi,"",@"SHT_CUDA_INFO"
	.sectionflags	@""
	.align	4


	//----- nvinfo : EIATTR_CUDA_API_VERSION
	.align		4
        /*0000*/ 	.byte	0x04, 0x37
        /*0002*/ 	.short	(.L_7 - .L_6)
.L_6:
        /*0004*/ 	.word	0x00000082


	//----- nvinfo : EIATTR_KPARAM_INFO
	.align		4
.L_7:
        /*0008*/ 	.byte	0x04, 0x17
        /*000a*/ 	.short	(.L_9 - .L_8)
.L_8:
        /*000c*/ 	.word	0x00000000
        /*0010*/ 	.short	0x0004
        /*0012*/ 	.short	0x0020
        /*0014*/ 	.byte	0x00, 0xf0, 0x11, 0x00


	//----- nvinfo : EIATTR_KPARAM_INFO
	.align		4
.L_9:
        /*0018*/ 	.byte	0x04, 0x17
        /*001a*/ 	.short	(.L_11 - .L_10)
.L_10:
        /*001c*/ 	.word	0x00000000
        /*0020*/ 	.short	0x0003
        /*0022*/ 	.short	0x0018
        /*0024*/ 	.byte	0x00, 0xf5, 0x21, 0x00


	//----- nvinfo : EIATTR_KPARAM_INFO
	.align		4
.L_11:
        /*0028*/ 	.byte	0x04, 0x17
        /*002a*/ 	.short	(.L_13 - .L_12)
.L_12:
        /*002c*/ 	.word	0x00000000
        /*0030*/ 	.short	0x0002
        /*0032*/ 	.short	0x0010
        /*0034*/ 	.byte	0x00, 0xf0, 0x11, 0x00


	//----- nvinfo : EIATTR_KPARAM_INFO
	.align		4
.L_13:
        /*0038*/ 	.byte	0x04, 0x17
        /*003a*/ 	.short	(.L_15 - .L_14)
.L_14:
        /*003c*/ 	.word	0x00000000
        /*0040*/ 	.short	0x0001
        /*0042*/ 	.short	0x0008
        /*0044*/ 	.byte	0x00, 0xf5, 0x21, 0x00


	//----- nvinfo : EIATTR_KPARAM_INFO
	.align		4
.L_15:
        /*0048*/ 	.byte	0x04, 0x17
        /*004a*/ 	.short	(.L_17 - .L_16)
.L_16:
        /*004c*/ 	.word	0x00000000
        /*0050*/ 	.short	0x0000
        /*0052*/ 	.short	0x0000
        /*0054*/ 	.byte	0x00, 0xf5, 0x21, 0x00


	//----- nvinfo : EIATTR_SPARSE_MMA_MASK
	.align		4
.L_17:
        /*0058*/ 	.byte	0x03, 0x50
        /*005a*/ 	.short	0x0000


	//----- nvinfo : EIATTR_MAXREG_COUNT
	.align		4
        /*005c*/ 	.byte	0x03, 0x1b
        /*005e*/ 	.short	0x00ff


	//----- nvinfo : EIATTR_MERCURY_ISA_VERSION
	.align		4
        /*0060*/ 	.byte	0x03, 0x5f
        /*0062*/ 	.short	0x0101


	//----- nvinfo : EIATTR_VRC_CTA_INIT_COUNT
	.align		4
        /*0064*/ 	.byte	0x02, 0x4a
	.zero		1
	.zero		1


	//----- nvinfo : EIATTR_EXIT_INSTR_OFFSETS
	.align		4
        /*0068*/ 	.byte	0x04, 0x1c
        /*006a*/ 	.short	(.L_19 - .L_18)


	//   ....[0]....
.L_18:
        /*006c*/ 	.word	0x00000070


	//   ....[1]....
        /*0070*/ 	.word	0x00000120


	//----- nvinfo : EIATTR_CBANK_PARAM_SIZE
	.align		4
.L_19:
        /*0074*/ 	.byte	0x03, 0x19
        /*0076*/ 	.short	0x0024


	//----- nvinfo : EIATTR_PARAM_CBANK
	.align		4
        /*0078*/ 	.byte	0x04, 0x0a
        /*007a*/ 	.short	(.L_21 - .L_20)
	.align		4
.L_20:
        /*007c*/ 	.word	index@(.nv.constant0._Z10perceptronPKfS0_fPfi)
        /*0080*/ 	.short	0x0380
        /*0082*/ 	.short	0x0024


	//----- nvinfo : EIATTR_SW_WAR
	.align		4
.L_21:
        /*0084*/ 	.byte	0x04, 0x36
        /*0086*/ 	.short	(.L_23 - .L_22)
.L_22:
        /*0088*/ 	.word	0x00000008
.L_23:


//--------------------- .nv.callgraph             --------------------------
	.section	.nv.callgraph,"",@"SHT_CUDA_CALLGRAPH"
	.align	4
	.sectionentsize	8
	.align		4
        /*0000*/ 	.word	0x00000000
	.align		4
        /*0004*/ 	.word	0xffffffff
	.align		4
        /*0008*/ 	.word	0x00000000
	.align		4
        /*000c*/ 	.word	0xfffffffe
	.align		4
        /*0010*/ 	.word	0x00000000
	.align		4
        /*0014*/ 	.word	0xfffffffd
	.align		4
        /*0018*/ 	.word	0x00000000
	.align		4
        /*001c*/ 	.word	0xfffffffc


//--------------------- .text._Z10perceptronPKfS0_fPfi --------------------------
	.section	.text._Z10perceptronPKfS0_fPfi,"ax",@progbits
	.align	128
        .global         _Z10perceptronPKfS0_fPfi
        .type           _Z10perceptronPKfS0_fPfi,@function
        .size           _Z10perceptronPKfS0_fPfi,(.L_x_1 - _Z10perceptronPKfS0_fPfi)
        .other          _Z10perceptronPKfS0_fPfi,@"STO_CUDA_ENTRY STV_DEFAULT"
_Z10perceptronPKfS0_fPfi:
.text._Z10perceptronPKfS0_fPfi:
[----:B------:R-:W-:Y:S01]  /*0000*/  LDC R1, c[0x0][0x37c] ;  /* 0x0000df00ff017b82 */ /* 0x000fe20000000800 */
[----:B------:R-:W0:Y:S07]  /*0010*/  S2R R0, SR_TID.X ;  /* 0x0000000000007919 */ /* 0x000e2e0000002100 */
[----:B------:R-:W0:Y:S01]  /*0020*/  S2UR UR4, SR_CTAID.X ;  /* 0x00000000000479c3 */ /* 0x000e220000002500 */
[----:B------:R-:W1:Y:S07]  /*0030*/  LDCU UR5, c[0x0][0x3a0] ;  /* 0x00007400ff0577ac */ /* 0x000e6e0008000800 */
[----:B------:R-:W0:Y:S02]  /*0040*/  LDC R7, c[0x0][0x360] ;  /* 0x0000d800ff077b82 */ /* 0x000e240000000800 */
[----:B0-----:R-:W-:-:S05]  /*0050*/  IMAD R7, R7, UR4, R0 ;  /* 0x0000000407077c24 */ /* 0x001fca000f8e0200 */
[----:B-1----:R-:W-:-:S13]  /*0060*/  ISETP.GE.AND P0, PT, R7, UR5, PT ;  /* 0x0000000507007c0c */ /* 0x002fda000bf06270 */
[----:B------:R-:W-:Y:S05]  /*0070*/  @P0 EXIT ;  /* 0x000000000000094d */ /* 0x000fea0003800000 */
[----:B------:R-:W0:Y:S01]  /*0080*/  LDC.64 R2, c[0x0][0x380] ;  /* 0x0000e000ff027b82 */ /* 0x000e220000000a00 */
[----:B------:R-:W1:Y:S07]  /*0090*/  LDCU.64 UR4, c[0x0][0x358] ;  /* 0x00006b00ff0477ac */ /* 0x000e6e0008000a00 */
[----:B------:R-:W2:Y:S01]  /*00a0*/  LDC.64 R4, c[0x0][0x388] ;  /* 0x0000e200ff047b82 */ /* 0x000ea20000000a00 */
[----:B0-----:R-:W-:-:S06]  /*00b0*/  IMAD.WIDE R2, R7, 0x4, R2 ;  /* 0x0000000407027825 */ /* 0x001fcc00078e0202 */
[----:B-1----:R-:W3:Y:S01]  /*00c0*/  LDG.E R2, desc[UR4][R2.64] ;  /* 0x0000000402027981 */ /* 0x002ee2000c1e1900 */
[----:B--2---:R-:W-:-:S06]  /*00d0*/  IMAD.WIDE R4, R7, 0x4, R4 ;  /* 0x0000000407047825 */ /* 0x004fcc00078e0204 */
[----:B------:R-:W3:Y:S01]  /*00e0*/  LDG.E R5, desc[UR4][R4.64] ;  /* 0x0000000404057981 */ /* 0x000ee2000c1e1900 */
[----:B------:R-:W0:Y:S01]  /*00f0*/  LDC.64 R6, c[0x0][0x398] ;  /* 0x0000e600ff067b82 */ /* 0x000e220000000a00 */
[----:B---3--:R-:W-:-:S05]  /*0100*/  FMUL R9, R2, R5 ;  /* 0x0000000502097220 */ /* 0x008fca0000400000 */
[----:B0-----:R-:W-:Y:S01]  /*0110*/  REDG.E.ADD.F32.FTZ.RN.STRONG.GPU desc[UR4][R6.64], R9 ;  /* 0x00000009060079a6 */ /* 0x001fe2000c12f304 */
[----:B------:R-:W-:Y:S05]  /*0120*/  EXIT ;  /* 0x000000000000794d */ /* 0x000fea0003800000 */
.L_x_0:
[----:B------:R-:W-:-:S00]  /*0130*/  BRA `(.L_x_0) ;  /* 0xfffffffc00fc7947 */ /* 0x000fc0000383ffff */
[----:B------:R-:W-:-:S00]  /*0140*/  NOP ;  /* 0x0000000000007918 */ /* 0x000fc00000000000 */
        /* <DEDUP_REMOVED lines=11> */
.L_x_1:


//--------------------- .nv.shared.reserved.0     --------------------------
	.section	.nv.shared.reserved.0,"aw",@nobits
	.weak		__nv_reservedSMEM_offset_0_alias
	.size		__nv_reservedSMEM_offset_0_alias, 0, 64
	.other		__nv_reservedSMEM_offset_0_alias,@"STO_CUDA_RESERVED_SHARED STV_DEFAULT"
__nv_reservedSMEM_offset_0_alias:
	.zero		0
	.zero		64


//--------------------- .nv.constant0._Z10perceptronPKfS0_fPfi --------------------------
	.section	.nv.constant0._Z10perceptronPKfS0_fPfi,"a",@progbits
	.sectionflags	@""
	.align	4
.nv.constant0._Z10perceptronPKfS0_fPfi:
	.zero		932


//--------------------- SYMBOLS --------------------------

	.type		.nv.reservedSmem.offset0,@object
	.size		.nv.reservedSmem.offset0,0x4
